//
// Generated by NVIDIA NVVM Compiler
//
// Compiler Build ID: CL-36424714
// Cuda compilation tools, release 13.0, V13.0.88
// Based on NVVM 20.0.0
//

.version 9.0
.target sm_100
.address_size 64

	// .globl	_Z23histogram_Atomic_kernelPiPji
// _ZZ16histogram_kernelPiPjiE13tempHistogram has been demoted

.visible .entry _Z23histogram_Atomic_kernelPiPji(
	.param .u64 .ptr .align 1 _Z23histogram_Atomic_kernelPiPji_param_0,
	.param .u64 .ptr .align 1 _Z23histogram_Atomic_kernelPiPji_param_1,
	.param .u32 _Z23histogram_Atomic_kernelPiPji_param_2
)
{
	.reg .pred 	%p<7>;
	.reg .b32 	%r<41>;
	.reg .b64 	%rd<23>;

	ld.param.u64 	%rd3, [_Z23histogram_Atomic_kernelPiPji_param_0];
	ld.param.u64 	%rd4, [_Z23histogram_Atomic_kernelPiPji_param_1];
	ld.param.u32 	%r12, [_Z23histogram_Atomic_kernelPiPji_param_2];
	cvta.to.global.u64 	%rd1, %rd4;
	cvta.to.global.u64 	%rd2, %rd3;
	mov.u32 	%r13, %tid.x;
	mov.u32 	%r14, %ctaid.x;
	mov.u32 	%r15, %ntid.x;
	mad.lo.s32 	%r39, %r14, %r15, %r13;
	mov.u32 	%r16, %nctaid.x;
	mul.lo.s32 	%r2, %r15, %r16;
	setp.ge.s32 	%p1, %r39, %r12;
	@%p1 bra 	$L__BB0_7;
	add.s32 	%r17, %r39, %r2;
	max.s32 	%r18, %r12, %r17;
	setp.lt.s32 	%p2, %r17, %r12;
	selp.u32 	%r19, 1, 0, %p2;
	add.s32 	%r20, %r17, %r19;
	sub.s32 	%r21, %r18, %r20;
	div.u32 	%r22, %r21, %r2;
	add.s32 	%r3, %r22, %r19;
	and.b32  	%r23, %r3, 3;
	setp.eq.s32 	%p3, %r23, 3;
	@%p3 bra 	$L__BB0_4;
	add.s32 	%r24, %r3, 1;
	and.b32  	%r25, %r24, 3;
	neg.s32 	%r37, %r25;
$L__BB0_3:
	.pragma "nounroll";
	mul.wide.s32 	%rd5, %r39, 4;
	add.s64 	%rd6, %rd2, %rd5;
	ld.global.u32 	%r26, [%rd6];
	mul.wide.s32 	%rd7, %r26, 4;
	add.s64 	%rd8, %rd1, %rd7;
	atom.global.add.u32 	%r27, [%rd8], 1;
	add.s32 	%r39, %r39, %r2;
	add.s32 	%r37, %r37, 1;
	setp.ne.s32 	%p4, %r37, 0;
	@%p4 bra 	$L__BB0_3;
$L__BB0_4:
	setp.lt.u32 	%p5, %r3, 3;
	@%p5 bra 	$L__BB0_7;
	mul.wide.s32 	%rd13, %r2, 4;
	shl.b32 	%r36, %r2, 2;
$L__BB0_6:
	mul.wide.s32 	%rd9, %r39, 4;
	add.s64 	%rd10, %rd2, %rd9;
	ld.global.u32 	%r28, [%rd10];
	mul.wide.s32 	%rd11, %r28, 4;
	add.s64 	%rd12, %rd1, %rd11;
	atom.global.add.u32 	%r29, [%rd12], 1;
	add.s64 	%rd14, %rd10, %rd13;
	ld.global.u32 	%r30, [%rd14];
	mul.wide.s32 	%rd15, %r30, 4;
	add.s64 	%rd16, %rd1, %rd15;
	atom.global.add.u32 	%r31, [%rd16], 1;
	add.s64 	%rd17, %rd14, %rd13;
	ld.global.u32 	%r32, [%rd17];
	mul.wide.s32 	%rd18, %r32, 4;
	add.s64 	%rd19, %rd1, %rd18;
	atom.global.add.u32 	%r33, [%rd19], 1;
	add.s64 	%rd20, %rd17, %rd13;
	ld.global.u32 	%r34, [%rd20];
	mul.wide.s32 	%rd21, %r34, 4;
	add.s64 	%rd22, %rd1, %rd21;
	atom.global.add.u32 	%r35, [%rd22], 1;
	add.s32 	%r39, %r36, %r39;
	setp.lt.s32 	%p6, %r39, %r12;
	@%p6 bra 	$L__BB0_6;
$L__BB0_7:
	ret;

}
	// .globl	_Z16histogram_kernelPiPji
.visible .entry _Z16histogram_kernelPiPji(
	.param .u64 .ptr .align 1 _Z16histogram_kernelPiPji_param_0,
	.param .u64 .ptr .align 1 _Z16histogram_kernelPiPji_param_1,
	.param .u32 _Z16histogram_kernelPiPji_param_2
)
{
	.reg .pred 	%p<7>;
	.reg .b32 	%r<59>;
	.reg .b64 	%rd<15>;
	// demoted variable
	.shared .align 4 .b8 _ZZ16histogram_kernelPiPjiE13tempHistogram[1024];
	ld.param.u64 	%rd3, [_Z16histogram_kernelPiPji_param_0];
	ld.param.u64 	%rd2, [_Z16histogram_kernelPiPji_param_1];
	ld.param.u32 	%r14, [_Z16histogram_kernelPiPji_param_2];
	cvta.to.global.u64 	%rd1, %rd3;
	mov.u32 	%r1, %tid.x;
	shl.b32 	%r15, %r1, 2;
	mov.u32 	%r16, _ZZ16histogram_kernelPiPjiE13tempHistogram;
	add.s32 	%r2, %r16, %r15;
	mov.b32 	%r17, 0;
	st.shared.u32 	[%r2], %r17;
	bar.sync 	0;
	mov.u32 	%r18, %ctaid.x;
	mov.u32 	%r19, %ntid.x;
	mad.lo.s32 	%r57, %r18, %r19, %r1;
	mov.u32 	%r20, %nctaid.x;
	mul.lo.s32 	%r4, %r19, %r20;
	setp.ge.s32 	%p1, %r57, %r14;
	@%p1 bra 	$L__BB1_7;
	add.s32 	%r21, %r57, %r4;
	max.s32 	%r22, %r14, %r21;
	setp.lt.s32 	%p2, %r21, %r14;
	selp.u32 	%r23, 1, 0, %p2;
	add.s32 	%r24, %r21, %r23;
	sub.s32 	%r25, %r22, %r24;
	div.u32 	%r26, %r25, %r4;
	add.s32 	%r5, %r26, %r23;
	and.b32  	%r27, %r5, 3;
	setp.eq.s32 	%p3, %r27, 3;
	@%p3 bra 	$L__BB1_4;
	add.s32 	%r28, %r5, 1;
	and.b32  	%r29, %r28, 3;
	neg.s32 	%r55, %r29;
$L__BB1_3:
	.pragma "nounroll";
	mul.wide.s32 	%rd4, %r57, 4;
	add.s64 	%rd5, %rd1, %rd4;
	ld.global.u32 	%r30, [%rd5];
	shl.b32 	%r31, %r30, 2;
	add.s32 	%r33, %r16, %r31;
	atom.shared.add.u32 	%r34, [%r33], 1;
	add.s32 	%r57, %r57, %r4;
	add.s32 	%r55, %r55, 1;
	setp.ne.s32 	%p4, %r55, 0;
	@%p4 bra 	$L__BB1_3;
$L__BB1_4:
	setp.lt.u32 	%p5, %r5, 3;
	@%p5 bra 	$L__BB1_7;
	mul.wide.s32 	%rd8, %r4, 4;
	shl.b32 	%r52, %r4, 2;
$L__BB1_6:
	mul.wide.s32 	%rd6, %r57, 4;
	add.s64 	%rd7, %rd1, %rd6;
	ld.global.u32 	%r35, [%rd7];
	shl.b32 	%r36, %r35, 2;
	add.s32 	%r38, %r16, %r36;
	atom.shared.add.u32 	%r39, [%r38], 1;
	add.s64 	%rd9, %rd7, %rd8;
	ld.global.u32 	%r40, [%rd9];
	shl.b32 	%r41, %r40, 2;
	add.s32 	%r42, %r16, %r41;
	atom.shared.add.u32 	%r43, [%r42], 1;
	add.s64 	%rd10, %rd9, %rd8;
	ld.global.u32 	%r44, [%rd10];
	shl.b32 	%r45, %r44, 2;
	add.s32 	%r46, %r16, %r45;
	atom.shared.add.u32 	%r47, [%r46], 1;
	add.s64 	%rd11, %rd10, %rd8;
	ld.global.u32 	%r48, [%rd11];
	shl.b32 	%r49, %r48, 2;
	add.s32 	%r50, %r16, %r49;
	atom.shared.add.u32 	%r51, [%r50], 1;
	add.s32 	%r57, %r52, %r57;
	setp.lt.s32 	%p6, %r57, %r14;
	@%p6 bra 	$L__BB1_6;
$L__BB1_7:
	cvta.to.global.u64 	%rd12, %rd2;
	bar.sync 	0;
	mul.wide.u32 	%rd13, %r1, 4;
	add.s64 	%rd14, %rd12, %rd13;
	ld.shared.u32 	%r53, [%r2];
	atom.global.add.u32 	%r54, [%rd14], %r53;
	ret;

}


// ===== COMPILED SASS (sm_100) =====

	.target	sm_100

	.elftype	@"ET_EXEC"


//--------------------- .note.nv.tkinfo           --------------------------
	.section	.note.nv.tkinfo,"",@"SHT_NOTE"
	.sectionflags	@"SHF_NOTE_NV_TKINFO"
	.tkinfo
        /*0018*/ 	.word	0x00000002
        /*0030*/ 	.string	""
        /*0030*/ 	.string	"ptxas"
        /*0030*/ 	.string	"Cuda compilation tools, release 13.0, V13.0.88"
        /*0030*/ 	.string	"Build cuda_13.0.r13.0/compiler.36424714_0"
        /*0030*/ 	.string	"-arch sm_100 -m 64 "



//--------------------- .note.nv.cuinfo           --------------------------
	.section	.note.nv.cuinfo,"",@"SHT_NOTE"
	.sectionflags	@"SHF_NOTE_NV_CUINFO"
        /*0018*/ 	.short	0x0002
        /*001a*/ 	.short	0x0064
        /*001c*/ 	.short	0x0082
	.zero		2


//--------------------- .nv.info                  --------------------------
	.section	.nv.info,"",@"SHT_CUDA_INFO"
	.align	4


	//----- nvinfo : EIATTR_REGCOUNT
	.align		4
        /*0000*/ 	.byte	0x04, 0x2f
        /*0002*/ 	.short	(.L_1 - .L_0)
	.align		4
.L_0:
        /*0004*/ 	.word	index@(_Z23histogram_Atomic_kernelPiPji)
        /*0008*/ 	.word	0x0000001a


	//----- nvinfo : EIATTR_FRAME_SIZE
	.align		4
.L_1:
        /*000c*/ 	.byte	0x04, 0x11
        /*000e*/ 	.short	(.L_3 - .L_2)
	.align		4
.L_2:
        /*0010*/ 	.word	index@(_Z23histogram_Atomic_kernelPiPji)
        /*0014*/ 	.word	0x00000000


	//----- nvinfo : EIATTR_REGCOUNT
	.align		4
.L_3:
        /*0018*/ 	.byte	0x04, 0x2f
        /*001a*/ 	.short	(.L_5 - .L_4)
	.align		4
.L_4:
        /*001c*/ 	.word	index@(_Z16histogram_kernelPiPji)
        /*0020*/ 	.word	0x00000015


	//----- nvinfo : EIATTR_FRAME_SIZE
	.align		4
.L_5:
        /*0024*/ 	.byte	0x04, 0x11
        /*0026*/ 	.short	(.L_7 - .L_6)
	.align		4
.L_6:
        /*0028*/ 	.word	index@(_Z16histogram_kernelPiPji)
        /*002c*/ 	.word	0x00000000


	//----- nvinfo : EIATTR_MIN_STACK_SIZE
	.align		4
.L_7:
        /*0030*/ 	.byte	0x04, 0x12
        /*0032*/ 	.short	(.L_9 - .L_8)
	.align		4
.L_8:
        /*0034*/ 	.word	index@(_Z16histogram_kernelPiPji)
        /*0038*/ 	.word	0x00000000


	//----- nvinfo : EIATTR_MIN_STACK_SIZE
	.align		4
.L_9:
        /*003c*/ 	.byte	0x04, 0x12
        /*003e*/ 	.short	(.L_11 - .L_10)
	.align		4
.L_10:
        /*0040*/ 	.word	index@(_Z23histogram_Atomic_kernelPiPji)
        /*0044*/ 	.word	0x00000000
.L_11:


//--------------------- .nv.compat                --------------------------
	.section	.nv.compat,"",@"SHT_CUDA_COMPAT_INFO"
	.align	4
        /*0000*/ 	.byte	0x02, 0x09, 0x00, 0x00, 0x02, 0x02, 0x01, 0x00, 0x02, 0x05, 0x05, 0x00, 0x03, 0x07, 0x01, 0x01
        /*0010*/ 	.byte	0x02, 0x03, 0x00, 0x00, 0x02, 0x06, 0x01, 0x00, 0x04, 0x0b, 0x08, 0x00, 0x09, 0x00, 0x00, 0x00
        /*0020*/ 	.byte	0x00, 0x00, 0x00, 0x00


//--------------------- .nv.info._Z16histogram_kernelPiPji --------------------------
	.section	.nv.info._Z16histogram_kernelPiPji,"",@"SHT_CUDA_INFO"
	.sectionflags	@""
	.align	4


	//----- nvinfo : EIATTR_CUDA_API_VERSION
	.align		4
        /*0000*/ 	.byte	0x04, 0x37
        /*0002*/ 	.short	(.L_13 - .L_12)
.L_12:
        /*0004*/ 	.word	0x00000082


	//----- nvinfo : EIATTR_KPARAM_INFO
	.align		4
.L_13:
        /*0008*/ 	.byte	0x04, 0x17
        /*000a*/ 	.short	(.L_15 - .L_14)
.L_14:
        /*000c*/ 	.word	0x00000000
        /*0010*/ 	.short	0x0002
        /*0012*/ 	.short	0x0010
        /*0014*/ 	.byte	0x00, 0xf0, 0x11, 0x00


	//----- nvinfo : EIATTR_KPARAM_INFO
	.align		4
.L_15:
        /*0018*/ 	.byte	0x04, 0x17
        /*001a*/ 	.short	(.L_17 - .L_16)
.L_16:
        /*001c*/ 	.word	0x00000000
        /*0020*/ 	.short	0x0001
        /*0022*/ 	.short	0x0008
        /*0024*/ 	.byte	0x00, 0xf5, 0x21, 0x00


	//----- nvinfo : EIATTR_KPARAM_INFO
	.align		4
.L_17:
        /*0028*/ 	.byte	0x04, 0x17
        /*002a*/ 	.short	(.L_19 - .L_18)
.L_18:
        /*002c*/ 	.word	0x00000000
        /*0030*/ 	.short	0x0000
        /*0032*/ 	.short	0x0000
        /*0034*/ 	.byte	0x00, 0xf5, 0x21, 0x00


	//----- nvinfo : EIATTR_SPARSE_MMA_MASK
	.align		4
.L_19:
        /*0038*/ 	.byte	0x03, 0x50
        /*003a*/ 	.short	0x0000


	//----- nvinfo : EIATTR_MAXREG_COUNT
	.align		4
        /*003c*/ 	.byte	0x03, 0x1b
        /*003e*/ 	.short	0x00ff


	//----- nvinfo : EIATTR_NUM_BARRIERS
	.align		4
        /*0040*/ 	.byte	0x02, 0x4c
        /*0042*/ 	.byte	0x01
	.zero		1


	//----- nvinfo : EIATTR_MERCURY_ISA_VERSION
	.align		4
        /*0044*/ 	.byte	0x03, 0x5f
        /*0046*/ 	.short	0x0101


	//----- nvinfo : EIATTR_VRC_CTA_INIT_COUNT
	.align		4
        /*0048*/ 	.byte	0x02, 0x4a
	.zero		1
	.zero		1


	//----- nvinfo : EIATTR_EXIT_INSTR_OFFSETS
	.align		4
        /*004c*/ 	.byte	0x04, 0x1c
        /*004e*/ 	.short	(.L_21 - .L_20)


	//   ....[0]....
.L_20:
        /*0050*/ 	.word	0x00000570


	//----- nvinfo : EIATTR_CRS_STACK_SIZE
	.align		4
.L_21:
        /*0054*/ 	.byte	0x04, 0x1e
        /*0056*/ 	.short	(.L_23 - .L_22)
.L_22:
        /*0058*/ 	.word	0x00000000


	//----- nvinfo : EIATTR_CBANK_PARAM_SIZE
	.align		4
.L_23:
        /*005c*/ 	.byte	0x03, 0x19
        /*005e*/ 	.short	0x0014


	//----- nvinfo : EIATTR_PARAM_CBANK
	.align		4
        /*0060*/ 	.byte	0x04, 0x0a
        /*0062*/ 	.short	(.L_25 - .L_24)
	.align		4
.L_24:
        /*0064*/ 	.word	index@(.nv.constant0._Z16histogram_kernelPiPji)
        /*0068*/ 	.short	0x0380
        /*006a*/ 	.short	0x0014


	//----- nvinfo : EIATTR_SW_WAR
	.align		4
.L_25:
        /*006c*/ 	.byte	0x04, 0x36
        /*006e*/ 	.short	(.L_27 - .L_26)
.L_26:
        /*0070*/ 	.word	0x00000008
.L_27:


//--------------------- .nv.info._Z23histogram_Atomic_kernelPiPji --------------------------
	.section	.nv.info._Z23histogram_Atomic_kernelPiPji,"",@"SHT_CUDA_INFO"
	.sectionflags	@""
	.align	4


	//----- nvinfo : EIATTR_CUDA_API_VERSION
	.align		4
        /*0000*/ 	.byte	0x04, 0x37
        /*0002*/ 	.short	(.L_29 - .L_28)
.L_28:
        /*0004*/ 	.word	0x00000082


	//----- nvinfo : EIATTR_KPARAM_INFO
	.align		4
.L_29:
        /*0008*/ 	.byte	0x04, 0x17
        /*000a*/ 	.short	(.L_31 - .L_30)
.L_30:
        /*000c*/ 	.word	0x00000000
        /*0010*/ 	.short	0x0002
        /*0012*/ 	.short	0x0010
        /*0014*/ 	.byte	0x00, 0xf0, 0x11, 0x00


	//----- nvinfo : EIATTR_KPARAM_INFO
	.align		4
.L_31:
        /*0018*/ 	.byte	0x04, 0x17
        /*001a*/ 	.short	(.L_33 - .L_32)
.L_32:
        /*001c*/ 	.word	0x00000000
        /*0020*/ 	.short	0x0001
        /*0022*/ 	.short	0x0008
        /*0024*/ 	.byte	0x00, 0xf5, 0x21, 0x00


	//----- nvinfo : EIATTR_KPARAM_INFO
	.align		4
.L_33:
        /*0028*/ 	.byte	0x04, 0x17
        /*002a*/ 	.short	(.L_35 - .L_34)
.L_34:
        /*002c*/ 	.word	0x00000000
        /*0030*/ 	.short	0x0000
        /*0032*/ 	.short	0x0000
        /*0034*/ 	.byte	0x00, 0xf5, 0x21, 0x00


	//----- nvinfo : EIATTR_SPARSE_MMA_MASK
	.align		4
.L_35:
        /*0038*/ 	.byte	0x03, 0x50
        /*003a*/ 	.short	0x0000


	//----- nvinfo : EIATTR_MAXREG_COUNT
	.align		4
        /*003c*/ 	.byte	0x03, 0x1b
        /*003e*/ 	.short	0x00ff


	//----- nvinfo : EIATTR_MERCURY_ISA_VERSION
	.align		4
        /*0040*/ 	.byte	0x03, 0x5f
        /*0042*/ 	.short	0x0101


	//----- nvinfo : EIATTR_VRC_CTA_INIT_COUNT
	.align		4
        /*0044*/ 	.byte	0x02, 0x4a
	.zero		1
	.zero		1


	//----- nvinfo : EIATTR_EXIT_INSTR_OFFSETS
	.align		4
        /*0048*/ 	.byte	0x04, 0x1c
        /*004a*/ 	.short	(.L_37 - .L_36)


	//   ....[0]....
.L_36:
        /*004c*/ 	.word	0x00000090


	//   ....[1]....
        /*0050*/ 	.word	0x00000390


	//   ....[2]....
        /*0054*/ 	.word	0x000004e0


	//----- nvinfo : EIATTR_CRS_STACK_SIZE
	.align		4
.L_37:
        /*0058*/ 	.byte	0x04, 0x1e
        /*005a*/ 	.short	(.L_39 - .L_38)
.L_38:
        /*005c*/ 	.word	0x00000000


	//----- nvinfo : EIATTR_CBANK_PARAM_SIZE
	.align		4
.L_39:
        /*0060*/ 	.byte	0x03, 0x19
        /*0062*/ 	.short	0x0014


	//----- nvinfo : EIATTR_PARAM_CBANK
	.align		4
        /*0064*/ 	.byte	0x04, 0x0a
        /*0066*/ 	.short	(.L_41 - .L_40)
	.align		4
.L_40:
        /*0068*/ 	.word	index@(.nv.constant0._Z23histogram_Atomic_kernelPiPji)
        /*006c*/ 	.short	0x0380
        /*006e*/ 	.short	0x0014


	//----- nvinfo : EIATTR_SW_WAR
	.align		4
.L_41:
        /*0070*/ 	.byte	0x04, 0x36
        /*0072*/ 	.short	(.L_43 - .L_42)
.L_42:
        /*0074*/ 	.word	0x00000008
.L_43:


//--------------------- .nv.callgraph             --------------------------
	.section	.nv.callgraph,"",@"SHT_CUDA_CALLGRAPH"
	.align	4
	.sectionentsize	8
	.align		4
        /*0000*/ 	.word	0x00000000
	.align		4
        /*0004*/ 	.word	0xffffffff
	.align		4
        /*0008*/ 	.word	0x00000000
	.align		4
        /*000c*/ 	.word	0xfffffffe
	.align		4
        /*0010*/ 	.word	0x00000000
	.align		4
        /*0014*/ 	.word	0xfffffffd
	.align		4
        /*0018*/ 	.word	0x00000000
	.align		4
        /*001c*/ 	.word	0xfffffffc


//--------------------- .text._Z16histogram_kernelPiPji --------------------------
	.section	.text._Z16histogram_kernelPiPji,"ax",@progbits
	.align	128
        .global         _Z16histogram_kernelPiPji
        .type           _Z16histogram_kernelPiPji,@function
        .size           _Z16histogram_kernelPiPji,(.L_x_12 - _Z16histogram_kernelPiPji)
        .other          _Z16histogram_kernelPiPji,@"STO_CUDA_ENTRY STV_DEFAULT"
_Z16histogram_kernelPiPji:
.text._Z16histogram_kernelPiPji:
[----:B------:R-:W-:Y:S01]  /*0000*/  LDC R1, c[0x0][0x37c] ;  /* 0x0000df00ff017b82 */ /* 0x000fe20000000800 */
[----:B------:R-:W0:Y:S07]  /*0010*/  S2R R0, SR_TID.X ;  /* 0x0000000000007919 */ /* 0x000e2e0000002100 */
[----:B------:R-:W1:Y:S01]  /*0020*/  S2UR UR5, SR_CgaCtaId ;  /* 0x00000000000579c3 */ /* 0x000e620000008800 */
[----:B------:R-:W2:Y:S01]  /*0030*/  LDCU UR9, c[0x0][0x390] ;  /* 0x00007200ff0977ac */ /* 0x000ea20008000800 */
[----:B------:R-:W-:Y:S01]  /*0040*/  BSSY.RECONVERGENT B0, `(.L_x_0) ;  /* 0x000004d000007945 */ /* 0x000fe20003800200 */
[----:B------:R-:W-:Y:S01]  /*0050*/  UMOV UR4, 0x400 ;  /* 0x0000040000047882 */ /* 0x000fe20000000000 */
[----:B------:R-:W3:Y:S04]  /*0060*/  LDCU.64 UR6, c[0x0][0x358] ;  /* 0x00006b00ff0677ac */ /* 0x000ee80008000a00 */
[----:B------:R-:W4:Y:S08]  /*0070*/  S2UR UR8, SR_CTAID.X ;  /* 0x00000000000879c3 */ /* 0x000f300000002500 */
[----:B------:R-:W4:Y:S01]  /*0080*/  LDC R5, c[0x0][0x360] ;  /* 0x0000d800ff057b82 */ /* 0x000f220000000800 */
[----:B-1----:R-:W-:Y:S01]  /*0090*/  ULEA UR4, UR5, UR4, 0x18 ;  /* 0x0000000405047291 */ /* 0x002fe2000f8ec0ff */
[----:B------:R-:W1:Y:S05]  /*00a0*/  LDCU UR5, c[0x0][0x370] ;  /* 0x00006e00ff0577ac */ /* 0x000e6a0008000800 */
[----:B0-----:R-:W-:-:S05]  /*00b0*/  LEA R3, R0, UR4, 0x2 ;  /* 0x0000000400037c11 */ /* 0x001fca000f8e10ff */
[----:B------:R0:W-:Y:S01]  /*00c0*/  STS [R3], RZ ;  /* 0x000000ff03007388 */ /* 0x0001e20000000800 */
[C---:B----4-:R-:W-:Y:S02]  /*00d0*/  IMAD R7, R5.reuse, UR8, R0 ;  /* 0x0000000805077c24 */ /* 0x050fe4000f8e0200 */
[----:B-1----:R-:W-:Y:S01]  /*00e0*/  IMAD R2, R5, UR5, RZ ;  /* 0x0000000505027c24 */ /* 0x002fe2000f8e02ff */
[----:B------:R-:W-:Y:S02]  /*00f0*/  BAR.SYNC.DEFER_BLOCKING 0x0 ;  /* 0x0000000000007b1d */ /* 0x000fe40000010000 */
[----:B--2---:R-:W-:-:S13]  /*0100*/  ISETP.GE.AND P0, PT, R7, UR9, PT ;  /* 0x0000000907007c0c */ /* 0x004fda000bf06270 */
[----:B0--3--:R-:W-:Y:S05]  /*0110*/  @P0 BRA `(.L_x_1) ;  /* 0x0000000000fc0947 */ /* 0x009fea0003800000 */
[----:B------:R-:W0:Y:S01]  /*0120*/  I2F.U32.RP R10, R2 ;  /* 0x00000002000a7306 */ /* 0x000e220000209000 */
[C---:B------:R-:W-:Y:S01]  /*0130*/  IMAD.IADD R6, R2.reuse, 0x1, R7 ;  /* 0x0000000102067824 */ /* 0x040fe200078e0207 */
[----:B------:R-:W-:Y:S01]  /*0140*/  ISETP.NE.U32.AND P2, PT, R2, RZ, PT ;  /* 0x000000ff0200720c */ /* 0x000fe20003f45070 */
[----:B------:R-:W-:Y:S01]  /*0150*/  IMAD.MOV R11, RZ, RZ, -R2 ;  /* 0x000000ffff0b7224 */ /* 0x000fe200078e0a02 */
[----:B------:R-:W-:Y:S02]  /*0160*/  BSSY.RECONVERGENT B1, `(.L_x_2) ;  /* 0x0000026000017945 */ /* 0x000fe40003800200 */
[C---:B------:R-:W-:Y:S02]  /*0170*/  ISETP.GE.AND P0, PT, R6.reuse, UR9, PT ;  /* 0x0000000906007c0c */ /* 0x040fe4000bf06270 */
[----:B------:R-:W-:Y:S02]  /*0180*/  VIMNMX R9, PT, PT, R6, UR9, !PT ;  /* 0x0000000906097c48 */ /* 0x000fe4000ffe0100 */
[----:B------:R-:W-:-:S04]  /*0190*/  SEL R8, RZ, 0x1, P0 ;  /* 0x00000001ff087807 */ /* 0x000fc80000000000 */
[----:B------:R-:W-:Y:S01]  /*01a0*/  IADD3 R9, PT, PT, R9, -R6, -R8 ;  /* 0x8000000609097210 */ /* 0x000fe20007ffe808 */
[----:B0-----:R-:W0:Y:S02]  /*01b0*/  MUFU.RCP R10, R10 ;  /* 0x0000000a000a7308 */ /* 0x001e240000001000 */
[----:B0-----:R-:W-:-:S06]  /*01c0*/  VIADD R4, R10, 0xffffffe ;  /* 0x0ffffffe0a047836 */ /* 0x001fcc0000000000 */
[----:B------:R0:W1:Y:S02]  /*01d0*/  F2I.FTZ.U32.TRUNC.NTZ R5, R4 ;  /* 0x0000000400057305 */ /* 0x000064000021f000 */
[----:B0-----:R-:W-:Y:S02]  /*01e0*/  HFMA2 R4, -RZ, RZ, 0, 0 ;  /* 0x00000000ff047431 */ /* 0x001fe400000001ff */
[----:B-1----:R-:W-:-:S04]  /*01f0*/  IMAD R11, R11, R5, RZ ;  /* 0x000000050b0b7224 */ /* 0x002fc800078e02ff */
[----:B------:R-:W-:-:S06]  /*0200*/  IMAD.HI.U32 R10, R5, R11, R4 ;  /* 0x0000000b050a7227 */ /* 0x000fcc00078e0004 */
[----:B------:R-:W-:-:S04]  /*0210*/  IMAD.HI.U32 R11, R10, R9, RZ ;  /* 0x000000090a0b7227 */ /* 0x000fc800078e00ff */
[----:B------:R-:W-:-:S04]  /*0220*/  IMAD.MOV R4, RZ, RZ, -R11 ;  /* 0x000000ffff047224 */ /* 0x000fc800078e0a0b */
[----:B------:R-:W-:Y:S02]  /*0230*/  IMAD R9, R2, R4, R9 ;  /* 0x0000000402097224 */ /* 0x000fe400078e0209 */
[----:B------:R-:W0:Y:S03]  /*0240*/  LDC.64 R4, c[0x0][0x380] ;  /* 0x0000e000ff047b82 */ /* 0x000e260000000a00 */
[----:B------:R-:W-:-:S13]  /*0250*/  ISETP.GE.U32.AND P0, PT, R9, R2, PT ;  /* 0x000000020900720c */ /* 0x000fda0003f06070 */
[----:B------:R-:W-:Y:S01]  /*0260*/  @P0 IMAD.IADD R9, R9, 0x1, -R2 ;  /* 0x0000000109090824 */ /* 0x000fe200078e0a02 */
[----:B------:R-:W-:-:S04]  /*0270*/  @P0 IADD3 R11, PT, PT, R11, 0x1, RZ ;  /* 0x000000010b0b0810 */ /* 0x000fc80007ffe0ff */
[----:B------:R-:W-:-:S13]  /*0280*/  ISETP.GE.U32.AND P1, PT, R9, R2, PT ;  /* 0x000000020900720c */ /* 0x000fda0003f26070 */
[----:B------:R-:W-:Y:S01]  /*0290*/  @P1 VIADD R11, R11, 0x1 ;  /* 0x000000010b0b1836 */ /* 0x000fe20000000000 */
[----:B------:R-:W-:-:S05]  /*02a0*/  @!P2 LOP3.LUT R11, RZ, R2, RZ, 0x33, !PT ;  /* 0x00000002ff0ba212 */ /* 0x000fca00078e33ff */
[----:B------:R-:W-:-:S05]  /*02b0*/  IMAD.IADD R6, R8, 0x1, R11 ;  /* 0x0000000108067824 */ /* 0x000fca00078e020b */
[C---:B------:R-:W-:Y:S02]  /*02c0*/  LOP3.LUT R8, R6.reuse, 0x3, RZ, 0xc0, !PT ;  /* 0x0000000306087812 */ /* 0x040fe400078ec0ff */
[----:B------:R-:W-:Y:S02]  /*02d0*/  ISETP.GE.U32.AND P1, PT, R6, 0x3, PT ;  /* 0x000000030600780c */ /* 0x000fe40003f26070 */
[----:B------:R-:W-:-:S13]  /*02e0*/  ISETP.NE.AND P0, PT, R8, 0x3, PT ;  /* 0x000000030800780c */ /* 0x000fda0003f05270 */
[----:B0-----:R-:W-:Y:S05]  /*02f0*/  @!P0 BRA `(.L_x_3) ;  /* 0x0000000000308947 */ /* 0x001fea0003800000 */
[----:B------:R-:W0:Y:S01]  /*0300*/  LDC.64 R10, c[0x0][0x380] ;  /* 0x0000e000ff0a7b82 */ /* 0x000e220000000a00 */
[----:B------:R-:W-:-:S04]  /*0310*/  IADD3 R6, PT, PT, R6, 0x1, RZ ;  /* 0x0000000106067810 */ /* 0x000fc80007ffe0ff */
[----:B------:R-:W-:-:S05]  /*0320*/  LOP3.LUT R6, R6, 0x3, RZ, 0xc0, !PT ;  /* 0x0000000306067812 */ /* 0x000fca00078ec0ff */
[----:B------:R-:W-:-:S07]  /*0330*/  IMAD.MOV R6, RZ, RZ, -R6 ;  /* 0x000000ffff067224 */ /* 0x000fce00078e0a06 */
.L_x_4:
[----:B0-----:R-:W-:-:S06]  /*0340*/  IMAD.WIDE R8, R7, 0x4, R10 ;  /* 0x0000000407087825 */ /* 0x001fcc00078e020a */
[----:B------:R-:W2:Y:S01]  /*0350*/  LDG.E R8, desc[UR6][R8.64] ;  /* 0x0000000608087981 */ /* 0x000ea2000c1e1900 */
[----:B------:R-:W-:Y:S01]  /*0360*/  VIADD R6, R6, 0x1 ;  /* 0x0000000106067836 */ /* 0x000fe20000000000 */
[----:B------:R-:W-:-:S04]  /*0370*/  IADD3 R7, PT, PT, R2, R7, RZ ;  /* 0x0000000702077210 */ /* 0x000fc80007ffe0ff */
[----:B------:R-:W-:Y:S02]  /*0380*/  ISETP.NE.AND P0, PT, R6, RZ, PT ;  /* 0x000000ff0600720c */ /* 0x000fe40003f05270 */
[----:B-12---:R-:W-:-:S05]  /*0390*/  LEA R12, R8, UR4, 0x2 ;  /* 0x00000004080c7c11 */ /* 0x006fca000f8e10ff */
[----:B------:R1:W-:Y:S06]  /*03a0*/  ATOMS.POPC.INC.32 RZ, [R12+URZ] ;  /* 0x000000000cff7f8c */ /* 0x0003ec000d8000ff */
[----:B------:R-:W-:Y:S05]  /*03b0*/  @P0 BRA `(.L_x_4) ;  /* 0xfffffffc00e00947 */ /* 0x000fea000383ffff */
.L_x_3:
[----:B------:R-:W-:Y:S05]  /*03c0*/  BSYNC.RECONVERGENT B1 ;  /* 0x0000000000017941 */ /* 0x000fea0003800200 */
.L_x_2:
[----:B------:R-:W-:Y:S05]  /*03d0*/  @!P1 BRA `(.L_x_1) ;  /* 0x00000000004c9947 */ /* 0x000fea0003800000 */
.L_x_5:
[----:B------:R-:W-:-:S04]  /*03e0*/  IMAD.WIDE R14, R7, 0x4, R4 ;  /* 0x00000004070e7825 */ /* 0x000fc800078e0204 */
[C---:B------:R-:W-:Y:S02]  /*03f0*/  IMAD.WIDE R8, R2.reuse, 0x4, R14 ;  /* 0x0000000402087825 */ /* 0x040fe400078e020e */
[----:B------:R-:W2:Y:S02]  /*0400*/  LDG.E R14, desc[UR6][R14.64] ;  /* 0x000000060e0e7981 */ /* 0x000ea4000c1e1900 */
[C---:B------:R-:W-:Y:S02]  /*0410*/  IMAD.WIDE R10, R2.reuse, 0x4, R8 ;  /* 0x00000004020a7825 */ /* 0x040fe400078e0208 */
[----:B------:R-:W3:Y:S02]  /*0420*/  LDG.E R8, desc[UR6][R8.64] ;  /* 0x0000000608087981 */ /* 0x000ee4000c1e1900 */
[C---:B-1----:R-:W-:Y:S02]  /*0430*/  IMAD.WIDE R12, R2.reuse, 0x4, R10 ;  /* 0x00000004020c7825 */ /* 0x042fe400078e020a */
[----:B------:R-:W4:Y:S04]  /*0440*/  LDG.E R10, desc[UR6][R10.64] ;  /* 0x000000060a0a7981 */ /* 0x000f28000c1e1900 */
[----:B------:R-:W5:Y:S01]  /*0450*/  LDG.E R12, desc[UR6][R12.64] ;  /* 0x000000060c0c7981 */ /* 0x000f62000c1e1900 */
[----:B------:R-:W-:-:S05]  /*0460*/  IMAD R7, R2, 0x4, R7 ;  /* 0x0000000402077824 */ /* 0x000fca00078e0207 */
[----:B------:R-:W-:Y:S02]  /*0470*/  ISETP.GE.AND P0, PT, R7, UR9, PT ;  /* 0x0000000907007c0c */ /* 0x000fe4000bf06270 */
[----:B0-2---:R-:W-:-:S05]  /*0480*/  LEA R6, R14, UR4, 0x2 ;  /* 0x000000040e067c11 */ /* 0x005fca000f8e10ff */
[----:B------:R0:W-:Y:S01]  /*0490*/  ATOMS.POPC.INC.32 RZ, [R6+URZ] ;  /* 0x0000000006ff7f8c */ /* 0x0001e2000d8000ff */
[----:B---3--:R-:W-:-:S05]  /*04a0*/  LEA R16, R8, UR4, 0x2 ;  /* 0x0000000408107c11 */ /* 0x008fca000f8e10ff */
[----:B------:R0:W-:Y:S01]  /*04b0*/  ATOMS.POPC.INC.32 RZ, [R16+URZ] ;  /* 0x0000000010ff7f8c */ /* 0x0001e2000d8000ff */
[----:B----4-:R-:W-:Y:S02]  /*04c0*/  LEA R17, R10, UR4, 0x2 ;  /* 0x000000040a117c11 */ /* 0x010fe4000f8e10ff */
[----:B-----5:R-:W-:-:S03]  /*04d0*/  LEA R18, R12, UR4, 0x2 ;  /* 0x000000040c127c11 */ /* 0x020fc6000f8e10ff */
[----:B------:R0:W-:Y:S04]  /*04e0*/  ATOMS.POPC.INC.32 RZ, [R17+URZ] ;  /* 0x0000000011ff7f8c */ /* 0x0001e8000d8000ff */
[----:B------:R0:W-:Y:S01]  /*04f0*/  ATOMS.POPC.INC.32 RZ, [R18+URZ] ;  /* 0x0000000012ff7f8c */ /* 0x0001e2000d8000ff */
[----:B------:R-:W-:Y:S05]  /*0500*/  @!P0 BRA `(.L_x_5) ;  /* 0xfffffffc00b48947 */ /* 0x000fea000383ffff */
.L_x_1:
[----:B------:R-:W-:Y:S05]  /*0510*/  BSYNC.RECONVERGENT B0 ;  /* 0x0000000000007941 */ /* 0x000fea0003800200 */
.L_x_0:
[----:B------:R-:W-:Y:S08]  /*0520*/  BAR.SYNC.DEFER_BLOCKING 0x0 ;  /* 0x0000000000007b1d */ /* 0x000ff00000010000 */
[----:B------:R-:W2:Y:S01]  /*0530*/  LDC.64 R4, c[0x0][0x388] ;  /* 0x0000e200ff047b82 */ /* 0x000ea20000000a00 */
[----:B------:R-:W3:Y:S01]  /*0540*/  LDS R3, [R3] ;  /* 0x0000000003037984 */ /* 0x000ee20000000800 */
[----:B--2---:R-:W-:-:S05]  /*0550*/  IMAD.WIDE.U32 R4, R0, 0x4, R4 ;  /* 0x0000000400047825 */ /* 0x004fca00078e0004 */
[----:B---3--:R-:W-:Y:S01]  /*0560*/  REDG.E.ADD.STRONG.GPU desc[UR6][R4.64], R3 ;  /* 0x000000030400798e */ /* 0x008fe2000c12e106 */
[----:B------:R-:W-:Y:S05]  /*0570*/  EXIT ;  /* 0x000000000000794d */ /* 0x000fea0003800000 */
.L_x_6:
[----:B------:R-:W-:-:S00]  /*0580*/  BRA `(.L_x_6) ;  /* 0xfffffffc00fc7947 */ /* 0x000fc0000383ffff */
[----:B------:R-:W-:-:S00]  /*0590*/  NOP ;  /* 0x0000000000007918 */ /* 0x000fc00000000000 */
        /* <DEDUP_REMOVED lines=14> */
.L_x_12:


//--------------------- .text._Z23histogram_Atomic_kernelPiPji --------------------------
	.section	.text._Z23histogram_Atomic_kernelPiPji,"ax",@progbits
	.align	128
        .global         _Z23histogram_Atomic_kernelPiPji
        .type           _Z23histogram_Atomic_kernelPiPji,@function
        .size           _Z23histogram_Atomic_kernelPiPji,(.L_x_13 - _Z23histogram_Atomic_kernelPiPji)
        .other          _Z23histogram_Atomic_kernelPiPji,@"STO_CUDA_ENTRY STV_DEFAULT"
_Z23histogram_Atomic_kernelPiPji:
.text._Z23histogram_Atomic_kernelPiPji:
[----:B------:R-:W-:Y:S01]  /*0000*/  LDC R1, c[0x0][0x37c] ;  /* 0x0000df00ff017b82 */ /* 0x000fe20000000800 */
[----:B------:R-:W0:Y:S07]  /*0010*/  S2R R7, SR_TID.X ;  /* 0x0000000000077919 */ /* 0x000e2e0000002100 */
[----:B------:R-:W0:Y:S01]  /*0020*/  S2UR UR4, SR_CTAID.X ;  /* 0x00000000000479c3 */ /* 0x000e220000002500 */
[----:B------:R-:W1:Y:S07]  /*0030*/  LDCU UR6, c[0x0][0x390] ;  /* 0x00007200ff0677ac */ /* 0x000e6e0008000800 */
[----:B------:R-:W0:Y:S01]  /*0040*/  LDC R0, c[0x0][0x360] ;  /* 0x0000d800ff007b82 */ /* 0x000e220000000800 */
[----:B------:R-:W2:Y:S01]  /*0050*/  LDCU UR5, c[0x0][0x370] ;  /* 0x00006e00ff0577ac */ /* 0x000ea20008000800 */
[----:B0-----:R-:W-:-:S02]  /*0060*/  IMAD R7, R0, UR4, R7 ;  /* 0x0000000400077c24 */ /* 0x001fc4000f8e0207 */
[----:B--2---:R-:W-:-:S03]  /*0070*/  IMAD R0, R0, UR5, RZ ;  /* 0x0000000500007c24 */ /* 0x004fc6000f8e02ff */
[----:B-1----:R-:W-:-:S13]  /*0080*/  ISETP.GE.AND P0, PT, R7, UR6, PT ;  /* 0x0000000607007c0c */ /* 0x002fda000bf06270 */
[----:B------:R-:W-:Y:S05]  /*0090*/  @P0 EXIT ;  /* 0x000000000000094d */ /* 0x000fea0003800000 */
[----:B------:R-:W0:Y:S01]  /*00a0*/  I2F.U32.RP R8, R0 ;  /* 0x0000000000087306 */ /* 0x000e220000209000 */
[C---:B------:R-:W-:Y:S01]  /*00b0*/  IADD3 R4, PT, PT, R0.reuse, R7, RZ ;  /* 0x0000000700047210 */ /* 0x040fe20007ffe0ff */
[----:B------:R-:W-:Y:S01]  /*00c0*/  IMAD.MOV R9, RZ, RZ, -R0 ;  /* 0x000000ffff097224 */ /* 0x000fe200078e0a00 */
[----:B------:R-:W-:Y:S01]  /*00d0*/  ISETP.NE.U32.AND P2, PT, R0, RZ, PT ;  /* 0x000000ff0000720c */ /* 0x000fe20003f45070 */
[----:B------:R-:W1:Y:S01]  /*00e0*/  LDCU.64 UR4, c[0x0][0x358] ;  /* 0x00006b00ff0477ac */ /* 0x000e620008000a00 */
[C---:B------:R-:W-:Y:S01]  /*00f0*/  ISETP.GE.AND P0, PT, R4.reuse, UR6, PT ;  /* 0x0000000604007c0c */ /* 0x040fe2000bf06270 */
[----:B------:R-:W-:Y:S01]  /*0100*/  BSSY.RECONVERGENT B0, `(.L_x_7) ;  /* 0x0000028000007945 */ /* 0x000fe20003800200 */
[----:B------:R-:W-:Y:S02]  /*0110*/  VIMNMX R5, PT, PT, R4, UR6, !PT ;  /* 0x0000000604057c48 */ /* 0x000fe4000ffe0100 */
[----:B------:R-:W-:-:S04]  /*0120*/  SEL R6, RZ, 0x1, P0 ;  /* 0x00000001ff067807 */ /* 0x000fc80000000000 */
[----:B------:R-:W-:Y:S01]  /*0130*/  IADD3 R5, PT, PT, R5, -R4, -R6 ;  /* 0x8000000405057210 */ /* 0x000fe20007ffe806 */
[----:B0-----:R-:W0:Y:S02]  /*0140*/  MUFU.RCP R8, R8 ;  /* 0x0000000800087308 */ /* 0x001e240000001000 */
[----:B0-----:R-:W-:-:S06]  /*0150*/  IADD3 R2, PT, PT, R8, 0xffffffe, RZ ;  /* 0x0ffffffe08027810 */ /* 0x001fcc0007ffe0ff */
[----:B------:R0:W2:Y:S02]  /*0160*/  F2I.FTZ.U32.TRUNC.NTZ R3, R2 ;  /* 0x0000000200037305 */ /* 0x0000a4000021f000 */
[----:B0-----:R-:W-:Y:S02]  /*0170*/  IMAD.MOV.U32 R2, RZ, RZ, RZ ;  /* 0x000000ffff027224 */ /* 0x001fe400078e00ff */
[----:B--2---:R-:W-:-:S04]  /*0180*/  IMAD R9, R9, R3, RZ ;  /* 0x0000000309097224 */ /* 0x004fc800078e02ff */
[----:B------:R-:W-:-:S06]  /*0190*/  IMAD.HI.U32 R8, R3, R9, R2 ;  /* 0x0000000903087227 */ /* 0x000fcc00078e0002 */
[----:B------:R-:W-:-:S05]  /*01a0*/  IMAD.HI.U32 R9, R8, R5, RZ ;  /* 0x0000000508097227 */ /* 0x000fca00078e00ff */
[----:B------:R-:W-:-:S05]  /*01b0*/  IADD3 R2, PT, PT, -R9, RZ, RZ ;  /* 0x000000ff09027210 */ /* 0x000fca0007ffe1ff */
[----:B------:R-:W-:Y:S02]  /*01c0*/  IMAD R5, R0, R2, R5 ;  /* 0x0000000200057224 */ /* 0x000fe400078e0205 */
[----:B------:R-:W0:Y:S03]  /*01d0*/  LDC.64 R2, c[0x0][0x388] ;  /* 0x0000e200ff027b82 */ /* 0x000e260000000a00 */
[----:B------:R-:W-:-:S13]  /*01e0*/  ISETP.GE.U32.AND P0, PT, R5, R0, PT ;  /* 0x000000000500720c */ /* 0x000fda0003f06070 */
[----:B------:R-:W-:Y:S01]  /*01f0*/  @P0 IMAD.IADD R5, R5, 0x1, -R0 ;  /* 0x0000000105050824 */ /* 0x000fe200078e0a00 */
[----:B------:R-:W-:-:S04]  /*0200*/  @P0 IADD3 R9, PT, PT, R9, 0x1, RZ ;  /* 0x0000000109090810 */ /* 0x000fc80007ffe0ff */
[-C--:B------:R-:W-:Y:S02]  /*0210*/  ISETP.GE.U32.AND P1, PT, R5, R0.reuse, PT ;  /* 0x000000000500720c */ /* 0x080fe40003f26070 */
[----:B------:R-:W2:Y:S11]  /*0220*/  LDC.64 R4, c[0x0][0x380] ;  /* 0x0000e000ff047b82 */ /* 0x000eb60000000a00 */
[----:B------:R-:W-:Y:S01]  /*0230*/  @P1 VIADD R9, R9, 0x1 ;  /* 0x0000000109091836 */ /* 0x000fe20000000000 */
[----:B------:R-:W-:-:S04]  /*0240*/  @!P2 LOP3.LUT R9, RZ, R0, RZ, 0x33, !PT ;  /* 0x00000000ff09a212 */ /* 0x000fc800078e33ff */
[----:B------:R-:W-:-:S04]  /*0250*/  IADD3 R6, PT, PT, R6, R9, RZ ;  /* 0x0000000906067210 */ /* 0x000fc80007ffe0ff */
[C---:B------:R-:W-:Y:S02]  /*0260*/  LOP3.LUT R8, R6.reuse, 0x3, RZ, 0xc0, !PT ;  /* 0x0000000306087812 */ /* 0x040fe400078ec0ff */
[----:B------:R-:W-:Y:S02]  /*0270*/  ISETP.GE.U32.AND P1, PT, R6, 0x3, PT ;  /* 0x000000030600780c */ /* 0x000fe40003f26070 */
[----:B------:R-:W-:-:S13]  /*0280*/  ISETP.NE.AND P0, PT, R8, 0x3, PT ;  /* 0x000000030800780c */ /* 0x000fda0003f05270 */
[----:B01----:R-:W-:Y:S05]  /*0290*/  @!P0 BRA `(.L_x_8) ;  /* 0x0000000000388947 */ /* 0x003fea0003800000 */
[----:B------:R-:W0:Y:S01]  /*02a0*/  LDC.64 R12, c[0x0][0x380] ;  /* 0x0000e000ff0c7b82 */ /* 0x000e220000000a00 */
[----:B------:R-:W-:-:S05]  /*02b0*/  VIADD R6, R6, 0x1 ;  /* 0x0000000106067836 */ /* 0x000fca0000000000 */
[----:B------:R-:W-:Y:S02]  /*02c0*/  LOP3.LUT R6, R6, 0x3, RZ, 0xc0, !PT ;  /* 0x0000000306067812 */ /* 0x000fe400078ec0ff */
[----:B------:R-:W1:Y:S02]  /*02d0*/  LDC.64 R14, c[0x0][0x388] ;  /* 0x0000e200ff0e7b82 */ /* 0x000e640000000a00 */
[----:B------:R-:W-:-:S07]  /*02e0*/  IADD3 R6, PT, PT, -R6, RZ, RZ ;  /* 0x000000ff06067210 */ /* 0x000fce0007ffe1ff */
.L_x_9:
[----:B0-----:R-:W-:-:S06]  /*02f0*/  IMAD.WIDE R8, R7, 0x4, R12 ;  /* 0x0000000407087825 */ /* 0x001fcc00078e020c */
[----:B------:R-:W1:Y:S01]  /*0300*/  LDG.E R9, desc[UR4][R8.64] ;  /* 0x0000000408097981 */ /* 0x000e62000c1e1900 */
[----:B------:R-:W-:Y:S01]  /*0310*/  IADD3 R6, PT, PT, R6, 0x1, RZ ;  /* 0x0000000106067810 */ /* 0x000fe20007ffe0ff */
[----:B---3--:R-:W-:-:S03]  /*0320*/  IMAD.MOV.U32 R17, RZ, RZ, 0x1 ;  /* 0x00000001ff117424 */ /* 0x008fc600078e00ff */
[----:B------:R-:W-:Y:S01]  /*0330*/  ISETP.NE.AND P0, PT, R6, RZ, PT ;  /* 0x000000ff0600720c */ /* 0x000fe20003f05270 */
[----:B------:R-:W-:Y:S02]  /*0340*/  IMAD.IADD R7, R0, 0x1, R7 ;  /* 0x0000000100077824 */ /* 0x000fe400078e0207 */
[----:B-1----:R-:W-:-:S05]  /*0350*/  IMAD.WIDE R10, R9, 0x4, R14 ;  /* 0x00000004090a7825 */ /* 0x002fca00078e020e */
[----:B------:R3:W-:Y:S05]  /*0360*/  REDG.E.ADD.STRONG.GPU desc[UR4][R10.64], R17 ;  /* 0x000000110a00798e */ /* 0x0007ea000c12e104 */
[----:B------:R-:W-:Y:S05]  /*0370*/  @P0 BRA `(.L_x_9) ;  /* 0xfffffffc00dc0947 */ /* 0x000fea000383ffff */
.L_x_8:
[----:B------:R-:W-:Y:S05]  /*0380*/  BSYNC.RECONVERGENT B0 ;  /* 0x0000000000007941 */ /* 0x000fea0003800200 */
.L_x_7:
[----:B------:R-:W-:Y:S05]  /*0390*/  @!P1 EXIT ;  /* 0x000000000000994d */ /* 0x000fea0003800000 */
.L_x_10:
[----:B--2---:R-:W-:-:S05]  /*03a0*/  IMAD.WIDE R18, R7, 0x4, R4 ;  /* 0x0000000407127825 */ /* 0x004fca00078e0204 */
[----:B0-----:R-:W2:Y:S01]  /*03b0*/  LDG.E R9, desc[UR4][R18.64] ;  /* 0x0000000412097981 */ /* 0x001ea2000c1e1900 */
[----:B------:R-:W-:Y:S02]  /*03c0*/  HFMA2 R23, -RZ, RZ, 0, 5.9604644775390625e-08 ;  /* 0x00000001ff177431 */ /* 0x000fe400000001ff */
[----:B---3--:R-:W-:-:S04]  /*03d0*/  IMAD.WIDE R10, R0, 0x4, R18 ;  /* 0x00000004000a7825 */ /* 0x008fc800078e0212 */
[----:B--2---:R-:W-:-:S05]  /*03e0*/  IMAD.WIDE R8, R9, 0x4, R2 ;  /* 0x0000000409087825 */ /* 0x004fca00078e0202 */
[----:B------:R0:W-:Y:S04]  /*03f0*/  REDG.E.ADD.STRONG.GPU desc[UR4][R8.64], R23 ;  /* 0x000000170800798e */ /* 0x0001e8000c12e104 */
[----:B------:R-:W2:Y:S01]  /*0400*/  LDG.E R13, desc[UR4][R10.64] ;  /* 0x000000040a0d7981 */ /* 0x000ea2000c1e1900 */
[----:B------:R-:W-:-:S04]  /*0410*/  IMAD.WIDE R14, R0, 0x4, R10 ;  /* 0x00000004000e7825 */ /* 0x000fc800078e020a */
[----:B--2---:R-:W-:-:S05]  /*0420*/  IMAD.WIDE R12, R13, 0x4, R2 ;  /* 0x000000040d0c7825 */ /* 0x004fca00078e0202 */
[----:B------:R0:W-:Y:S04]  /*0430*/  REDG.E.ADD.STRONG.GPU desc[UR4][R12.64], R23 ;  /* 0x000000170c00798e */ /* 0x0001e8000c12e104 */
[----:B------:R-:W2:Y:S01]  /*0440*/  LDG.E R17, desc[UR4][R14.64] ;  /* 0x000000040e117981 */ /* 0x000ea2000c1e1900 */
[C---:B------:R-:W-:Y:S01]  /*0450*/  IMAD.WIDE R18, R0.reuse, 0x4, R14 ;  /* 0x0000000400127825 */ /* 0x040fe200078e020e */
[----:B------:R-:W-:-:S03]  /*0460*/  LEA R7, R0, R7, 0x2 ;  /* 0x0000000700077211 */ /* 0x000fc600078e10ff */
[----:B--2---:R-:W-:-:S05]  /*0470*/  IMAD.WIDE R16, R17, 0x4, R2 ;  /* 0x0000000411107825 */ /* 0x004fca00078e0202 */
[----:B------:R0:W-:Y:S04]  /*0480*/  REDG.E.ADD.STRONG.GPU desc[UR4][R16.64], R23 ;  /* 0x000000171000798e */ /* 0x0001e8000c12e104 */
[----:B------:R-:W2:Y:S01]  /*0490*/  LDG.E R19, desc[UR4][R18.64] ;  /* 0x0000000412137981 */ /* 0x000ea2000c1e1900 */
[----:B------:R-:W-:Y:S01]  /*04a0*/  ISETP.GE.AND P0, PT, R7, UR6, PT ;  /* 0x0000000607007c0c */ /* 0x000fe2000bf06270 */
[----:B--2---:R-:W-:-:S05]  /*04b0*/  IMAD.WIDE R20, R19, 0x4, R2 ;  /* 0x0000000413147825 */ /* 0x004fca00078e0202 */
[----:B------:R0:W-:Y:S07]  /*04c0*/  REDG.E.ADD.STRONG.GPU desc[UR4][R20.64], R23 ;  /* 0x000000171400798e */ /* 0x0001ee000c12e104 */
[----:B------:R-:W-:Y:S05]  /*04d0*/  @!P0 BRA `(.L_x_10) ;  /* 0xfffffffc00b08947 */ /* 0x000fea000383ffff */
[----:B------:R-:W-:Y:S05]  /*04e0*/  EXIT ;  /* 0x000000000000794d */ /* 0x000fea0003800000 */
.L_x_11:
        /* <DEDUP_REMOVED lines=9> */
.L_x_13:


//--------------------- .nv.shared._Z16histogram_kernelPiPji --------------------------
	.section	.nv.shared._Z16histogram_kernelPiPji,"aw",@nobits
	.sectionflags	@""
	.align	4
.nv.shared._Z16histogram_kernelPiPji:
	.zero		2048


//--------------------- .nv.shared.reserved.0     --------------------------
	.section	.nv.shared.reserved.0,"aw",@nobits
	.weak		__nv_reservedSMEM_offset_0_alias
	.size		__nv_reservedSMEM_offset_0_alias, 0, 64
	.other		__nv_reservedSMEM_offset_0_alias,@"STO_CUDA_RESERVED_SHARED STV_DEFAULT"
__nv_reservedSMEM_offset_0_alias:
	.zero		0
	.zero		64


//--------------------- .nv.constant0._Z16histogram_kernelPiPji --------------------------
	.section	.nv.constant0._Z16histogram_kernelPiPji,"a",@progbits
	.sectionflags	@""
	.align	4
.nv.constant0._Z16histogram_kernelPiPji:
	.zero		916


//--------------------- .nv.constant0._Z23histogram_Atomic_kernelPiPji --------------------------
	.section	.nv.constant0._Z23histogram_Atomic_kernelPiPji,"a",@progbits
	.sectionflags	@""
	.align	4
.nv.constant0._Z23histogram_Atomic_kernelPiPji:
	.zero		916


//--------------------- SYMBOLS --------------------------

	.type		.nv.reservedSmem.offset0,@object
	.size		.nv.reservedSmem.offset0,0x4
	.type		.nv.reservedSmem.cap,@object
	.size		.nv.reservedSmem.cap,0x4
